	.headerflags	@"EF_CUDA_TEXMODE_UNIFIED EF_CUDA_64BIT_ADDRESS EF_CUDA_ACCELERATORS EF_CUDA_SM90 EF_CUDA_VIRTUAL_SM(EF_CUDA_SM90)"
	.elftype	@"ET_EXEC"


//--------------------- .nv.info                  --------------------------
	.section	.nv.info,"",@"SHT_CUDA_INFO"
	.align	4


	//----- nvinfo : EIATTR_REGCOUNT
	.align		4
        /*0000*/ 	.byte	0x04, 0x2f
        /*0002*/ 	.short	(.L_1 - .L_0)
	.align		4
.L_0:
        /*0004*/ 	.word	index@(triton_poi_fused_convolution_relu_40)
        /*0008*/ 	.word	0x0000000c


	//----- nvinfo : EIATTR_MIN_STACK_SIZE
	.align		4
.L_1:
        /*000c*/ 	.byte	0x04, 0x12
        /*000e*/ 	.short	(.L_3 - .L_2)
	.align		4
.L_2:
        /*0010*/ 	.word	index@(triton_poi_fused_convolution_relu_40)
        /*0014*/ 	.word	0x00000000


	//----- nvinfo : EIATTR_FRAME_SIZE
	.align		4
.L_3:
        /*0018*/ 	.byte	0x04, 0x11
        /*001a*/ 	.short	(.L_5 - .L_4)
	.align		4
.L_4:
        /*001c*/ 	.word	index@(triton_poi_fused_convolution_relu_40)
        /*0020*/ 	.word	0x00000000


	//----- nvinfo : EIATTR_MIN_STACK_SIZE
	.align		4
.L_5:
        /*0024*/ 	.byte	0x04, 0x12
        /*0026*/ 	.short	(.L_7 - .L_6)
	.align		4
.L_6:
        /*0028*/ 	.word	index@(triton_poi_fused_convolution_relu_40)
        /*002c*/ 	.word	0x00000000
.L_7:


//--------------------- .nv.info.triton_poi_fused_convolution_relu_40 --------------------------
	.section	.nv.info.triton_poi_fused_convolution_relu_40,"",@"SHT_CUDA_INFO"
	.sectionflags	@""
	.align	4


	//----- nvinfo : EIATTR_CUDA_API_VERSION
	.align		4
        /*0000*/ 	.byte	0x04, 0x37
        /*0002*/ 	.short	(.L_9 - .L_8)
.L_8:
        /*0004*/ 	.word	0x0000007c


	//----- nvinfo : EIATTR_KPARAM_INFO
	.align		4
.L_9:
        /*0008*/ 	.byte	0x04, 0x17
        /*000a*/ 	.short	(.L_11 - .L_10)
.L_10:
        /*000c*/ 	.word	0x00000000
        /*0010*/ 	.short	0x0002
        /*0012*/ 	.short	0x0010
        /*0014*/ 	.byte	0x00, 0xf0, 0x11, 0x00


	//----- nvinfo : EIATTR_KPARAM_INFO
	.align		4
.L_11:
        /*0018*/ 	.byte	0x04, 0x17
        /*001a*/ 	.short	(.L_13 - .L_12)
.L_12:
        /*001c*/ 	.word	0x00000000
        /*0020*/ 	.short	0x0001
        /*0022*/ 	.short	0x0008
        /*0024*/ 	.byte	0x00, 0xf4, 0x21, 0x00


	//----- nvinfo : EIATTR_KPARAM_INFO
	.align		4
.L_13:
        /*0028*/ 	.byte	0x04, 0x17
        /*002a*/ 	.short	(.L_15 - .L_14)
.L_14:
        /*002c*/ 	.word	0x00000000
        /*0030*/ 	.short	0x0000
        /*0032*/ 	.short	0x0000
        /*0034*/ 	.byte	0x00, 0xf4, 0x21, 0x00


	//----- nvinfo : EIATTR_SPARSE_MMA_MASK
	.align		4
.L_15:
        /*0038*/ 	.byte	0x03, 0x50
        /*003a*/ 	.short	0x0000


	//----- nvinfo : EIATTR_MAXREG_COUNT
	.align		4
        /*003c*/ 	.byte	0x03, 0x1b
        /*003e*/ 	.short	0x00ff


	//----- nvinfo : EIATTR_EXIT_INSTR_OFFSETS
	.align		4
        /*0040*/ 	.byte	0x04, 0x1c
        /*0042*/ 	.short	(.L_17 - .L_16)


	//   ....[0]....
.L_16:
        /*0044*/ 	.word	0x000001b0


	//   ....[1]....
        /*0048*/ 	.word	0x000001d0


	//----- nvinfo : EIATTR_REQNTID
	.align		4
.L_17:
        /*004c*/ 	.byte	0x04, 0x10
        /*004e*/ 	.short	(.L_19 - .L_18)
.L_18:
        /*0050*/ 	.word	0x00000080
        /*0054*/ 	.word	0x00000001
        /*0058*/ 	.word	0x00000001


	//----- nvinfo : EIATTR_CBANK_PARAM_SIZE
	.align		4
.L_19:
        /*005c*/ 	.byte	0x03, 0x19
        /*005e*/ 	.short	0x0014


	//----- nvinfo : EIATTR_PARAM_CBANK
	.align		4
        /*0060*/ 	.byte	0x04, 0x0a
        /*0062*/ 	.short	(.L_21 - .L_20)
	.align		4
.L_20:
        /*0064*/ 	.word	index@(.nv.constant0.triton_poi_fused_convolution_relu_40)
        /*0068*/ 	.short	0x0210
        /*006a*/ 	.short	0x0014


	//----- nvinfo : EIATTR_SW_WAR
	.align		4
.L_21:
        /*006c*/ 	.byte	0x04, 0x36
        /*006e*/ 	.short	(.L_23 - .L_22)
.L_22:
        /*0070*/ 	.word	0x00000008
.L_23:


//--------------------- .nv.callgraph             --------------------------
	.section	.nv.callgraph,"",@"SHT_CUDA_CALLGRAPH"
	.align	4
	.sectionentsize	8
	.align		4
        /*0000*/ 	.word	0x00000000
	.align		4
        /*0004*/ 	.word	0xffffffff
	.align		4
        /*0008*/ 	.word	0x00000000
	.align		4
        /*000c*/ 	.word	0xfffffffe
	.align		4
        /*0010*/ 	.word	0x00000000
	.align		4
        /*0014*/ 	.word	0xfffffffd
	.align		4
        /*0018*/ 	.word	0x00000000
	.align		4
        /*001c*/ 	.word	0xfffffffc


//--------------------- .text.triton_poi_fused_convolution_relu_40 --------------------------
	.section	.text.triton_poi_fused_convolution_relu_40,"ax",@progbits
	.align	128
        .global         triton_poi_fused_convolution_relu_40
        .type           triton_poi_fused_convolution_relu_40,@function
        .size           triton_poi_fused_convolution_relu_40,(.L_x_1 - triton_poi_fused_convolution_relu_40)
        .other          triton_poi_fused_convolution_relu_40,@"STO_CUDA_ENTRY STV_DEFAULT"
triton_poi_fused_convolution_relu_40:
.text.triton_poi_fused_convolution_relu_40:
[----:B------:R-:W0:Y:S02]  /*0000*/  LDC R1, c[0x0][0x28] ;  /* 0x00000a00ff017b82 */ /* 0x000e240000000800 */
[----:B------:R-:W1:Y:S01]  /*0010*/  S2R R0, SR_TID.X ;  /* 0x0000000000007919 */ /* 0x000e620000002100 */
[----:B------:R-:W2:Y:S01]  /*0020*/  LDC.64 R2, c[0x0][0x210] ;  /* 0x00008400ff027b82 */ /* 0x000ea20000000a00 */
[----:B------:R-:W-:Y:S01]  /*0030*/  ULDC.64 UR4, c[0x0][0x208] ;  /* 0x0000820000047ab9 */ /* 0x000fe20000000a00 */
[----:B------:R-:W3:Y:S06]  /*0040*/  S2R R7, SR_CTAID.X ;  /* 0x0000000000077919 */ /* 0x000eec0000002500 */
[----:B------:R-:W4:Y:S01]  /*0050*/  LDC.64 R4, c[0x0][0x218] ;  /* 0x00008600ff047b82 */ /* 0x000f220000000a00 */
[----:B-1----:R-:W-:Y:S01]  /*0060*/  IMAD.SHL.U32 R0, R0, 0x2, RZ ;  /* 0x0000000200007824 */ /* 0x002fe200078e00ff */
[----:B---3--:R-:W-:-:S04]  /*0070*/  SHF.R.S32.HI R6, RZ, 0x17, R7 ;  /* 0x00000017ff067819 */ /* 0x008fc80000011407 */
[----:B------:R-:W-:-:S05]  /*0080*/  LOP3.LUT R0, R0, 0xfe, RZ, 0xc0, !PT ;  /* 0x000000fe00007812 */ /* 0x000fca00078ec0ff */
[----:B------:R-:W-:Y:S01]  /*0090*/  IMAD R7, R7, 0x100, R0 ;  /* 0x0000010007077824 */ /* 0x000fe200078e0200 */
[----:B------:R-:W-:-:S03]  /*00a0*/  SGXT R0, R6, 0x1 ;  /* 0x000000010600781a */ /* 0x000fc60000000200 */
[C---:B--2---:R-:W-:Y:S01]  /*00b0*/  IMAD.WIDE R2, R7.reuse, 0x4, R2 ;  /* 0x0000000407027825 */ /* 0x044fe200078e0202 */
[----:B------:R-:W-:Y:S02]  /*00c0*/  LEA.HI R0, R0, R7, RZ, 0x4 ;  /* 0x0000000700007211 */ /* 0x000fe400078f20ff */
[----:B------:R-:W-:Y:S02]  /*00d0*/  ISETP.GE.AND P2, PT, R7, 0x400, PT ;  /* 0x000004000700780c */ /* 0x000fe40003f46270 */
[----:B------:R-:W-:-:S05]  /*00e0*/  LOP3.LUT R0, R0, 0xfffffff0, RZ, 0xc0, !PT ;  /* 0xfffffff000007812 */ /* 0x000fca00078ec0ff */
[----:B------:R-:W-:Y:S01]  /*00f0*/  IMAD.IADD R9, R7, 0x1, -R0 ;  /* 0x0000000107097824 */ /* 0x000fe200078e0a00 */
[----:B------:R-:W-:-:S03]  /*0100*/  CS2R R6, SRZ ;  /* 0x0000000000067805 */ /* 0x000fc6000001ff00 */
[----:B----4-:R-:W-:Y:S01]  /*0110*/  IMAD.WIDE R4, R9, 0x4, R4 ;  /* 0x0000000409047825 */ /* 0x010fe200078e0204 */
[----:B------:R-:W-:Y:S02]  /*0120*/  CS2R R8, SRZ ;  /* 0x0000000000087805 */ /* 0x000fe4000001ff00 */
[----:B------:R-:W2:Y:S04]  /*0130*/  @!P2 LDG.E.64 R6, desc[UR4][R2.64] ;  /* 0x000000040206a981 */ /* 0x000ea8000c1e1b00 */
[----:B------:R-:W2:Y:S02]  /*0140*/  @!P2 LDG.E.EL.64 R8, desc[UR4][R4.64] ;  /* 0x000000040408a981 */ /* 0x000ea4000c2e1b00 */
[----:B--2---:R-:W-:Y:S01]  /*0150*/  FSETP.GEU.AND P0, PT, R6, -R8, PT ;  /* 0x800000080600720b */ /* 0x004fe20003f0e000 */
[----:B------:R-:W-:Y:S01]  /*0160*/  FADD R6, R8, R6 ;  /* 0x0000000608067221 */ /* 0x000fe20000000000 */
[----:B------:R-:W-:Y:S01]  /*0170*/  FADD R0, R9, R7 ;  /* 0x0000000709007221 */ /* 0x000fe20000000000 */
[----:B------:R-:W-:-:S03]  /*0180*/  FSETP.GEU.AND P1, PT, R7, -R9, PT ;  /* 0x800000090700720b */ /* 0x000fc60003f2e000 */
[----:B------:R-:W-:Y:S02]  /*0190*/  FSEL R6, R6, RZ, P0 ;  /* 0x000000ff06067208 */ /* 0x000fe40000000000 */
[----:B------:R-:W-:Y:S01]  /*01a0*/  FSEL R7, R0, RZ, P1 ;  /* 0x000000ff00077208 */ /* 0x000fe20000800000 */
[----:B------:R-:W-:Y:S07]  /*01b0*/  @P2 EXIT ;  /* 0x000000000000294d */ /* 0x000fee0003800000 */
[----:B------:R-:W-:Y:S01]  /*01c0*/  STG.E.64 desc[UR4][R2.64], R6 ;  /* 0x0000000602007986 */ /* 0x000fe2000c101b04 */
[----:B------:R-:W-:Y:S05]  /*01d0*/  EXIT ;  /* 0x000000000000794d */ /* 0x000fea0003800000 */
.L_x_0:
[----:B------:R-:W-:-:S00]  /*01e0*/  BRA `(.L_x_0) ;  /* 0xfffffffc00fc7947 */ /* 0x000fc0000383ffff */
[----:B------:R-:W-:-:S00]  /*01f0*/  NOP ;  /* 0x0000000000007918 */ /* 0x000fc00000000000 */
        /* <DEDUP_REMOVED lines=8> */
.L_x_1:


//--------------------- .nv.constant0.triton_poi_fused_convolution_relu_40 --------------------------
	.section	.nv.constant0.triton_poi_fused_convolution_relu_40,"a",@progbits
	.sectionflags	@""
	.align	4
.nv.constant0.triton_poi_fused_convolution_relu_40:
	.zero		548
